	.headerflags	@"EF_CUDA_TEXMODE_UNIFIED EF_CUDA_64BIT_ADDRESS EF_CUDA_ACCELERATORS EF_CUDA_SM90 EF_CUDA_VIRTUAL_SM(EF_CUDA_SM90)"
	.elftype	@"ET_EXEC"


//--------------------- .nv.info                  --------------------------
	.section	.nv.info,"",@"SHT_CUDA_INFO"
	.align	4


	//----- nvinfo : EIATTR_REGCOUNT
	.align		4
        /*0000*/ 	.byte	0x04, 0x2f
        /*0002*/ 	.short	(.L_3 - .L_2)
	.align		4
.L_2:
        /*0004*/ 	.word	index@(triton_poi_fused_stack_0)
        /*0008*/ 	.word	0x00000020


	//----- nvinfo : EIATTR_MIN_STACK_SIZE
	.align		4
.L_3:
        /*000c*/ 	.byte	0x04, 0x12
        /*000e*/ 	.short	(.L_5 - .L_4)
	.align		4
.L_4:
        /*0010*/ 	.word	index@(triton_poi_fused_stack_0)
        /*0014*/ 	.word	0x00000000


	//----- nvinfo : EIATTR_FRAME_SIZE
	.align		4
.L_5:
        /*0018*/ 	.byte	0x04, 0x11
        /*001a*/ 	.short	(.L_7 - .L_6)
	.align		4
.L_6:
        /*001c*/ 	.word	index@(triton_poi_fused_stack_0)
        /*0020*/ 	.word	0x00000000


	//----- nvinfo : EIATTR_MIN_STACK_SIZE
	.align		4
.L_7:
        /*0024*/ 	.byte	0x04, 0x12
        /*0026*/ 	.short	(.L_9 - .L_8)
	.align		4
.L_8:
        /*0028*/ 	.word	index@(triton_poi_fused_stack_0)
        /*002c*/ 	.word	0x00000000
.L_9:


//--------------------- .nv.info.triton_poi_fused_stack_0 --------------------------
	.section	.nv.info.triton_poi_fused_stack_0,"",@"SHT_CUDA_INFO"
	.sectionflags	@""
	.align	4


	//----- nvinfo : EIATTR_CUDA_API_VERSION
	.align		4
        /*0000*/ 	.byte	0x04, 0x37
        /*0002*/ 	.short	(.L_11 - .L_10)
.L_10:
        /*0004*/ 	.word	0x0000007c


	//----- nvinfo : EIATTR_KPARAM_INFO
	.align		4
.L_11:
        /*0008*/ 	.byte	0x04, 0x17
        /*000a*/ 	.short	(.L_13 - .L_12)
.L_12:
        /*000c*/ 	.word	0x00000000
        /*0010*/ 	.short	0x000c
        /*0012*/ 	.short	0x0060
        /*0014*/ 	.byte	0x00, 0xf0, 0x11, 0x00


	//----- nvinfo : EIATTR_KPARAM_INFO
	.align		4
.L_13:
        /*0018*/ 	.byte	0x04, 0x17
        /*001a*/ 	.short	(.L_15 - .L_14)
.L_14:
        /*001c*/ 	.word	0x00000000
        /*0020*/ 	.short	0x000b
        /*0022*/ 	.short	0x0058
        /*0024*/ 	.byte	0x00, 0xf4, 0x21, 0x00


	//----- nvinfo : EIATTR_KPARAM_INFO
	.align		4
.L_15:
        /*0028*/ 	.byte	0x04, 0x17
        /*002a*/ 	.short	(.L_17 - .L_16)
.L_16:
        /*002c*/ 	.word	0x00000000
        /*0030*/ 	.short	0x000a
        /*0032*/ 	.short	0x0050
        /*0034*/ 	.byte	0x00, 0xf4, 0x21, 0x00


	//----- nvinfo : EIATTR_KPARAM_INFO
	.align		4
.L_17:
        /*0038*/ 	.byte	0x04, 0x17
        /*003a*/ 	.short	(.L_19 - .L_18)
.L_18:
        /*003c*/ 	.word	0x00000000
        /*0040*/ 	.short	0x0009
        /*0042*/ 	.short	0x0048
        /*0044*/ 	.byte	0x00, 0xf4, 0x21, 0x00


	//----- nvinfo : EIATTR_KPARAM_INFO
	.align		4
.L_19:
        /*0048*/ 	.byte	0x04, 0x17
        /*004a*/ 	.short	(.L_21 - .L_20)
.L_20:
        /*004c*/ 	.word	0x00000000
        /*0050*/ 	.short	0x0008
        /*0052*/ 	.short	0x0040
        /*0054*/ 	.byte	0x00, 0xf4, 0x21, 0x00


	//----- nvinfo : EIATTR_KPARAM_INFO
	.align		4
.L_21:
        /*0058*/ 	.byte	0x04, 0x17
        /*005a*/ 	.short	(.L_23 - .L_22)
.L_22:
        /*005c*/ 	.word	0x00000000
        /*0060*/ 	.short	0x0007
        /*0062*/ 	.short	0x0038
        /*0064*/ 	.byte	0x00, 0xf4, 0x21, 0x00


	//----- nvinfo : EIATTR_KPARAM_INFO
	.align		4
.L_23:
        /*0068*/ 	.byte	0x04, 0x17
        /*006a*/ 	.short	(.L_25 - .L_24)
.L_24:
        /*006c*/ 	.word	0x00000000
        /*0070*/ 	.short	0x0006
        /*0072*/ 	.short	0x0030
        /*0074*/ 	.byte	0x00, 0xf4, 0x21, 0x00


	//----- nvinfo : EIATTR_KPARAM_INFO
	.align		4
.L_25:
        /*0078*/ 	.byte	0x04, 0x17
        /*007a*/ 	.short	(.L_27 - .L_26)
.L_26:
        /*007c*/ 	.word	0x00000000
        /*0080*/ 	.short	0x0005
        /*0082*/ 	.short	0x0028
        /*0084*/ 	.byte	0x00, 0xf4, 0x21, 0x00


	//----- nvinfo : EIATTR_KPARAM_INFO
	.align		4
.L_27:
        /*0088*/ 	.byte	0x04, 0x17
        /*008a*/ 	.short	(.L_29 - .L_28)
.L_28:
        /*008c*/ 	.word	0x00000000
        /*0090*/ 	.short	0x0004
        /*0092*/ 	.short	0x0020
        /*0094*/ 	.byte	0x00, 0xf4, 0x21, 0x00


	//----- nvinfo : EIATTR_KPARAM_INFO
	.align		4
.L_29:
        /*0098*/ 	.byte	0x04, 0x17
        /*009a*/ 	.short	(.L_31 - .L_30)
.L_30:
        /*009c*/ 	.word	0x00000000
        /*00a0*/ 	.short	0x0003
        /*00a2*/ 	.short	0x0018
        /*00a4*/ 	.byte	0x00, 0xf4, 0x21, 0x00


	//----- nvinfo : EIATTR_KPARAM_INFO
	.align		4
.L_31:
        /*00a8*/ 	.byte	0x04, 0x17
        /*00aa*/ 	.short	(.L_33 - .L_32)
.L_32:
        /*00ac*/ 	.word	0x00000000
        /*00b0*/ 	.short	0x0002
        /*00b2*/ 	.short	0x0010
        /*00b4*/ 	.byte	0x00, 0xf4, 0x21, 0x00


	//----- nvinfo : EIATTR_KPARAM_INFO
	.align		4
.L_33:
        /*00b8*/ 	.byte	0x04, 0x17
        /*00ba*/ 	.short	(.L_35 - .L_34)
.L_34:
        /*00bc*/ 	.word	0x00000000
        /*00c0*/ 	.short	0x0001
        /*00c2*/ 	.short	0x0008
        /*00c4*/ 	.byte	0x00, 0xf4, 0x21, 0x00


	//----- nvinfo : EIATTR_KPARAM_INFO
	.align		4
.L_35:
        /*00c8*/ 	.byte	0x04, 0x17
        /*00ca*/ 	.short	(.L_37 - .L_36)
.L_36:
        /*00cc*/ 	.word	0x00000000
        /*00d0*/ 	.short	0x0000
        /*00d2*/ 	.short	0x0000
        /*00d4*/ 	.byte	0x00, 0xf4, 0x21, 0x00


	//----- nvinfo : EIATTR_SPARSE_MMA_MASK
	.align		4
.L_37:
        /*00d8*/ 	.byte	0x03, 0x50
        /*00da*/ 	.short	0x0000


	//----- nvinfo : EIATTR_MAXREG_COUNT
	.align		4
        /*00dc*/ 	.byte	0x03, 0x1b
        /*00de*/ 	.short	0x00ff


	//----- nvinfo : EIATTR_EXIT_INSTR_OFFSETS
	.align		4
        /*00e0*/ 	.byte	0x04, 0x1c
        /*00e2*/ 	.short	(.L_39 - .L_38)


	//   ....[0]....
.L_38:
        /*00e4*/ 	.word	0x00000a50


	//   ....[1]....
        /*00e8*/ 	.word	0x00000a70


	//----- nvinfo : EIATTR_REQNTID
	.align		4
.L_39:
        /*00ec*/ 	.byte	0x04, 0x10
        /*00ee*/ 	.short	(.L_41 - .L_40)
.L_40:
        /*00f0*/ 	.word	0x00000080
        /*00f4*/ 	.word	0x00000001
        /*00f8*/ 	.word	0x00000001


	//----- nvinfo : EIATTR_CBANK_PARAM_SIZE
	.align		4
.L_41:
        /*00fc*/ 	.byte	0x03, 0x19
        /*00fe*/ 	.short	0x0064


	//----- nvinfo : EIATTR_PARAM_CBANK
	.align		4
        /*0100*/ 	.byte	0x04, 0x0a
        /*0102*/ 	.short	(.L_43 - .L_42)
	.align		4
.L_42:
        /*0104*/ 	.word	index@(.nv.constant0.triton_poi_fused_stack_0)
        /*0108*/ 	.short	0x0210
        /*010a*/ 	.short	0x0064


	//----- nvinfo : EIATTR_SW_WAR
	.align		4
.L_43:
        /*010c*/ 	.byte	0x04, 0x36
        /*010e*/ 	.short	(.L_45 - .L_44)
.L_44:
        /*0110*/ 	.word	0x00000008
.L_45:


//--------------------- .nv.callgraph             --------------------------
	.section	.nv.callgraph,"",@"SHT_CUDA_CALLGRAPH"
	.align	4
	.sectionentsize	8
	.align		4
        /*0000*/ 	.word	0x00000000
	.align		4
        /*0004*/ 	.word	0xffffffff
	.align		4
        /*0008*/ 	.word	0x00000000
	.align		4
        /*000c*/ 	.word	0xfffffffe
	.align		4
        /*0010*/ 	.word	0x00000000
	.align		4
        /*0014*/ 	.word	0xfffffffd
	.align		4
        /*0018*/ 	.word	0x00000000
	.align		4
        /*001c*/ 	.word	0xfffffffc


//--------------------- .nv.constant4             --------------------------
	.section	.nv.constant4,"a",@progbits
	.align	8
	.align		8
.nv.constant4:
        /*0000*/ 	.dword	_$_str
	.align		8
        /*0008*/ 	.dword	_$_str_$_2


//--------------------- .text.triton_poi_fused_stack_0 --------------------------
	.section	.text.triton_poi_fused_stack_0,"ax",@progbits
	.align	128
        .global         triton_poi_fused_stack_0
        .type           triton_poi_fused_stack_0,@function
        .size           triton_poi_fused_stack_0,(.L_x_1 - triton_poi_fused_stack_0)
        .other          triton_poi_fused_stack_0,@"STO_CUDA_ENTRY STV_DEFAULT"
triton_poi_fused_stack_0:
.text.triton_poi_fused_stack_0:
[----:B------:R-:W0:Y:S01]  /*0000*/  LDC R1, c[0x0][0x28] ;  /* 0x00000a00ff017b82 */ /* 0x000e220000000800 */
[----:B------:R-:W1:Y:S07]  /*0010*/  S2R R6, SR_TID.X ;  /* 0x0000000000067919 */ /* 0x000e6e0000002100 */
[----:B------:R-:W2:Y:S01]  /*0020*/  LDC.64 R12, c[0x0][0x240] ;  /* 0x00009000ff0c7b82 */ /* 0x000ea20000000a00 */
[----:B------:R-:W-:Y:S01]  /*0030*/  IMAD.MOV.U32 R2, RZ, RZ, RZ ;  /* 0x000000ffff027224 */ /* 0x000fe200078e00ff */
[----:B------:R-:W-:Y:S01]  /*0040*/  ULDC.64 UR4, c[0x0][0x208] ;  /* 0x0000820000047ab9 */ /* 0x000fe20000000a00 */
[----:B------:R-:W3:Y:S05]  /*0050*/  S2R R3, SR_CTAID.X ;  /* 0x0000000000037919 */ /* 0x000eea0000002500 */
[----:B------:R-:W4:Y:S08]  /*0060*/  LDC.64 R10, c[0x0][0x220] ;  /* 0x00008800ff0a7b82 */ /* 0x000f300000000a00 */
[----:B------:R-:W5:Y:S01]  /*0070*/  LDC.64 R14, c[0x0][0x250] ;  /* 0x00009400ff0e7b82 */ /* 0x000f620000000a00 */
[----:B------:R-:W-:-:S02]  /*0080*/  IMAD.MOV.U32 R23, RZ, RZ, 0x3e800000 ;  /* 0x3e800000ff177424 */ /* 0x000fc400078e00ff */
[----:B------:R-:W-:-:S05]  /*0090*/  IMAD.MOV.U32 R8, RZ, RZ, 0x3e800000 ;  /* 0x3e800000ff087424 */ /* 0x000fca00078e00ff */
[----:B------:R-:W5:Y:S01]  /*00a0*/  LDC.64 R18, c[0x0][0x248] ;  /* 0x00009200ff127b82 */ /* 0x000f620000000a00 */
[----:B-1----:R-:W-:-:S07]  /*00b0*/  LOP3.LUT R6, R6, 0x7f, RZ, 0xc0, !PT ;  /* 0x0000007f06067812 */ /* 0x002fce00078ec0ff */
[----:B------:R-:W1:Y:S01]  /*00c0*/  LDC.64 R26, c[0x0][0x230] ;  /* 0x00008c00ff1a7b82 */ /* 0x000e620000000a00 */
[----:B---3--:R-:W-:Y:S01]  /*00d0*/  SHF.R.S32.HI R0, RZ, 0x18, R3 ;  /* 0x00000018ff007819 */ /* 0x008fe20000011403 */
[----:B------:R-:W-:-:S03]  /*00e0*/  IMAD R6, R3, 0x80, R6 ;  /* 0x0000008003067824 */ /* 0x000fc600078e0206 */
[----:B------:R-:W-:Y:S02]  /*00f0*/  SGXT R3, R0, 0x1 ;  /* 0x000000010003781a */ /* 0x000fe40000000200 */
[C---:B------:R-:W-:Y:S02]  /*0100*/  LOP3.LUT R5, R6.reuse, 0xffffffc0, RZ, 0xc0, !PT ;  /* 0xffffffc006057812 */ /* 0x040fe400078ec0ff */
[----:B------:R-:W-:Y:S02]  /*0110*/  LEA.HI R3, R3, R6, RZ, 0x2 ;  /* 0x0000000603037211 */ /* 0x000fe400078f10ff */
[----:B------:R-:W-:Y:S02]  /*0120*/  ISETP.NE.AND P0, PT, R5, 0x40, PT ;  /* 0x000000400500780c */ /* 0x000fe40003f05270 */
[----:B------:R-:W-:Y:S02]  /*0130*/  SHF.R.S32.HI R3, RZ, 0x2, R3 ;  /* 0x00000002ff037819 */ /* 0x000fe40000011403 */
[----:B------:R-:W-:-:S02]  /*0140*/  ISETP.LT.AND P2, PT, R6, 0x100, !P0 ;  /* 0x000001000600780c */ /* 0x000fc40004741270 */
[----:B------:R-:W-:Y:S02]  /*0150*/  LEA.HI R0, R3, R3, RZ, 0x2 ;  /* 0x0000000303007211 */ /* 0x000fe400078f10ff */
[----:B------:R-:W-:Y:S02]  /*0160*/  ISETP.GE.AND P1, PT, R6, 0x40, PT ;  /* 0x000000400600780c */ /* 0x000fe40003f26270 */
[----:B------:R-:W-:-:S05]  /*0170*/  LOP3.LUT R0, R0, 0xfffffffc, RZ, 0xc0, !PT ;  /* 0xfffffffc00007812 */ /* 0x000fca00078ec0ff */
[----:B------:R-:W-:Y:S02]  /*0180*/  IMAD.IADD R3, R3, 0x1, -R0 ;  /* 0x0000000103037824 */ /* 0x000fe400078e0a00 */
[----:B------:R-:W-:Y:S02]  /*0190*/  IMAD.MOV.U32 R0, RZ, RZ, RZ ;  /* 0x000000ffff007224 */ /* 0x000fe400078e00ff */
[----:B--2---:R-:W-:-:S04]  /*01a0*/  IMAD.WIDE R12, R3, 0x4, R12 ;  /* 0x00000004030c7825 */ /* 0x004fc800078e020c */
[----:B----4-:R-:W-:Y:S01]  /*01b0*/  IMAD.WIDE R10, R3, 0x4, R10 ;  /* 0x00000004030a7825 */ /* 0x010fe200078e020a */
[----:B------:R2:W3:Y:S04]  /*01c0*/  @P2 LDG.E.EL R2, desc[UR4][R12.64] ;  /* 0x000000040c022981 */ /* 0x0004e8000c2e1900 */
[----:B------:R5:W4:Y:S01]  /*01d0*/  @!P1 LDG.E.EL R0, desc[UR4][R10.64] ;  /* 0x000000040a009981 */ /* 0x000b22000c2e1900 */
[----:B------:R-:W-:Y:S02]  /*01e0*/  ISETP.NE.AND P0, PT, R5, 0x80, PT ;  /* 0x000000800500780c */ /* 0x000fe40003f05270 */
[----:B------:R-:W-:Y:S01]  /*01f0*/  P2R R4, PR, RZ, 0x2 ;  /* 0x00000002ff047803 */ /* 0x000fe20000000000 */
[----:B--2---:R-:W2:Y:S01]  /*0200*/  LDC.64 R12, c[0x0][0x260] ;  /* 0x00009800ff0c7b82 */ /* 0x004ea20000000a00 */
[----:B-----5:R-:W-:Y:S01]  /*0210*/  IMAD.WIDE R10, R3, 0x4, R14 ;  /* 0x00000004030a7825 */ /* 0x020fe200078e020e */
[----:B------:R-:W-:-:S06]  /*0220*/  P2R R16, PR, RZ, 0x4 ;  /* 0x00000004ff107803 */ /* 0x000fcc0000000000 */
[----:B------:R-:W5:Y:S01]  /*0230*/  LDC.64 R14, c[0x0][0x218] ;  /* 0x00008600ff0e7b82 */ /* 0x000f620000000a00 */
[----:B---3--:R-:W-:-:S05]  /*0240*/  SEL R2, R2, RZ, P2 ;  /* 0x000000ff02027207 */ /* 0x008fca0001000000 */
[----:B------:R-:W-:-:S04]  /*0250*/  FADD R2, R2, 9.9999997473787516356e-06 ;  /* 0x3727c5ac02027421 */ /* 0x000fc80000000000 */
[----:B------:R-:W3:Y:S01]  /*0260*/  MUFU.SQRT R9, R2 ;  /* 0x0000000200097308 */ /* 0x000ee20000002000 */
[----:B----4-:R-:W-:Y:S02]  /*0270*/  SEL R0, R0, RZ, !P1 ;  /* 0x000000ff00007207 */ /* 0x010fe40004800000 */
[C---:B---3--:R-:W-:Y:S02]  /*0280*/  FSETP.GT.AND P3, PT, R9.reuse, 8.50705917302346158658e+37, PT ;  /* 0x7e8000000900780b */ /* 0x048fe40003f64000 */
[----:B------:R-:W-:Y:S02]  /*0290*/  FSETP.GEU.AND P1, PT, R9, 1.175494350822287508e-38, PT ;  /* 0x008000000900780b */ /* 0x000fe40003f2e000 */
[----:B------:R-:W-:Y:S01]  /*02a0*/  FSEL R20, R23, 1, P3 ;  /* 0x3f80000017147808 */ /* 0x000fe20001800000 */
[----:B------:R-:W-:-:S08]  /*02b0*/  FADD R0, R0, 9.9999997473787516356e-06 ;  /* 0x3727c5ac00007421 */ /* 0x000fd00000000000 */
[----:B------:R-:W-:Y:S01]  /*02c0*/  @P3 FMUL R9, R9, 0.25 ;  /* 0x3e80000009093820 */ /* 0x000fe20000400000 */
[----:B------:R-:W-:Y:S01]  /*02d0*/  ISETP.LT.AND P3, PT, R6, 0x100, !P0 ;  /* 0x000001000600780c */ /* 0x000fe20004761270 */
[----:B------:R3:W4:Y:S02]  /*02e0*/  MUFU.SQRT R25, R0 ;  /* 0x0000000000197308 */ /* 0x0007240000002000 */
[----:B---3--:R-:W-:-:S10]  /*02f0*/  IMAD.MOV.U32 R0, RZ, RZ, RZ ;  /* 0x000000ffff007224 */ /* 0x008fd400078e00ff */
[----:B------:R3:W5:Y:S01]  /*0300*/  @P3 LDG.E.EL R0, desc[UR4][R10.64] ;  /* 0x000000040a003981 */ /* 0x000762000c2e1900 */
[C---:B----4-:R-:W-:Y:S02]  /*0310*/  FSETP.GT.AND P4, PT, R25.reuse, 8.50705917302346158658e+37, PT ;  /* 0x7e8000001900780b */ /* 0x050fe40003f84000 */
[----:B------:R-:W-:Y:S02]  /*0320*/  FSETP.GEU.AND P2, PT, R25, 1.175494350822287508e-38, PT ;  /* 0x008000001900780b */ /* 0x000fe40003f4e000 */
[----:B------:R-:W-:Y:S01]  /*0330*/  FSEL R21, R23, 1, P4 ;  /* 0x3f80000017157808 */ /* 0x000fe20002000000 */
[----:B------:R-:W-:Y:S02]  /*0340*/  IMAD.MOV.U32 R2, RZ, RZ, RZ ;  /* 0x000000ffff027224 */ /* 0x000fe400078e00ff */
[----:B--2---:R-:W-:Y:S01]  /*0350*/  IMAD.WIDE R12, R3, 0x4, R12 ;  /* 0x00000004030c7825 */ /* 0x004fe200078e020c */
[----:B---3--:R-:W2:Y:S05]  /*0360*/  LDC.64 R10, c[0x0][0x258] ;  /* 0x00009600ff0a7b82 */ /* 0x008eaa0000000a00 */
[----:B------:R-:W-:Y:S01]  /*0370*/  @P4 FMUL R25, R25, 0.25 ;  /* 0x3e80000019194820 */ /* 0x000fe20000400000 */
[----:B-----5:R-:W-:-:S05]  /*0380*/  SEL R0, R0, RZ, P3 ;  /* 0x000000ff00007207 */ /* 0x020fca0001800000 */
[----:B------:R-:W-:-:S04]  /*0390*/  FADD R0, R0, 9.9999997473787516356e-06 ;  /* 0x3727c5ac00007421 */ /* 0x000fc80000000000 */
[----:B------:R-:W3:Y:S02]  /*03a0*/  MUFU.SQRT R24, R0 ;  /* 0x0000000000187308 */ /* 0x000ee40000002000 */
[C---:B---3--:R-:W-:Y:S02]  /*03b0*/  FSETP.GT.AND P5, PT, R24.reuse, 8.50705917302346158658e+37, PT ;  /* 0x7e8000001800780b */ /* 0x048fe40003fa4000 */
[----:B------:R-:W-:Y:S02]  /*03c0*/  FSETP.GEU.AND P4, PT, R24, 1.175494350822287508e-38, PT ;  /* 0x008000001800780b */ /* 0x000fe40003f8e000 */
[----:B------:R-:W-:-:S09]  /*03d0*/  FSEL R23, R23, 1, P5 ;  /* 0x3f80000017177808 */ /* 0x000fd20002800000 */
[----:B------:R-:W-:Y:S01]  /*03e0*/  @P5 FMUL R24, R24, 0.25 ;  /* 0x3e80000018185820 */ /* 0x000fe20000400000 */
[----:B------:R-:W-:-:S13]  /*03f0*/  ISETP.NE.AND P5, PT, R5, 0xc0, PT ;  /* 0x000000c00500780c */ /* 0x000fda0003fa5270 */
[----:B------:R3:W4:Y:S01]  /*0400*/  @!P5 LDG.E.EL R2, desc[UR4][R12.64] ;  /* 0x000000040c02d981 */ /* 0x000722000c2e1900 */
[----:B------:R-:W-:Y:S01]  /*0410*/  P2R R17, PR, RZ, 0x4 ;  /* 0x00000004ff117803 */ /* 0x000fe20000000000 */
[----:B------:R-:W-:Y:S01]  /*0420*/  @!P1 FMUL R9, R9, 16777216 ;  /* 0x4b80000009099820 */ /* 0x000fe20000400000 */
[----:B---3--:R-:W3:Y:S01]  /*0430*/  LDC.64 R12, c[0x0][0x210] ;  /* 0x00008400ff0c7b82 */ /* 0x008ee20000000a00 */
[----:B------:R-:W-:Y:S01]  /*0440*/  @!P1 FMUL R20, R20, 16777216 ;  /* 0x4b80000014149820 */ /* 0x000fe20000400000 */
[----:B------:R-:W-:Y:S01]  /*0450*/  ISETP.NE.AND P1, PT, R4, RZ, PT ;  /* 0x000000ff0400720c */ /* 0x000fe20003f25270 */
[----:B------:R-:W-:-:S05]  /*0460*/  IMAD.WIDE R28, R3, 0x4, R14 ;  /* 0x00000004031c7825 */ /* 0x000fca00078e020e */
[----:B------:R-:W5:Y:S01]  /*0470*/  LDC.64 R14, c[0x0][0x228] ;  /* 0x00008a00ff0e7b82 */ /* 0x000f620000000a00 */
[----:B------:R-:W-:Y:S02]  /*0480*/  IMAD.MOV.U32 R4, RZ, RZ, RZ ;  /* 0x000000ffff047224 */ /* 0x000fe400078e00ff */
[----:B0-----:R-:W-:-:S04]  /*0490*/  IMAD.WIDE R18, R3, 0x4, R18 ;  /* 0x0000000403127825 */ /* 0x001fc800078e0212 */
[----:B------:R0:W4:Y:S01]  /*04a0*/  @!P1 LDG.E.EL R4, desc[UR4][R28.64] ;  /* 0x000000041c049981 */ /* 0x000122000c2e1900 */
[----:B------:R-:W-:Y:S02]  /*04b0*/  IMAD.MOV.U32 R0, RZ, RZ, RZ ;  /* 0x000000ffff007224 */ /* 0x000fe400078e00ff */
[----:B------:R-:W-:Y:S02]  /*04c0*/  IMAD.MOV.U32 R22, RZ, RZ, RZ ;  /* 0x000000ffff167224 */ /* 0x000fe400078e00ff */
[----:B--2---:R-:W-:-:S04]  /*04d0*/  IMAD.WIDE R10, R3, 0x4, R10 ;  /* 0x00000004030a7825 */ /* 0x004fc800078e020a */
[----:B---3--:R-:W-:Y:S01]  /*04e0*/  IMAD.WIDE R12, R6, 0x4, R12 ;  /* 0x00000004060c7825 */ /* 0x008fe200078e020c */
[----:B0-----:R-:W-:Y:S01]  /*04f0*/  CS2R R28, SRZ ;  /* 0x00000000001c7805 */ /* 0x001fe2000001ff00 */
[----:B------:R0:W2:Y:S05]  /*0500*/  @!P5 LDG.E.EL R0, desc[UR4][R10.64] ;  /* 0x000000040a00d981 */ /* 0x0000aa000c2e1900 */
[----:B------:R-:W3:Y:S01]  /*0510*/  @!P1 LDG.E R28, desc[UR4][R12.64] ;  /* 0x000000040c1c9981 */ /* 0x000ee2000c1e1900 */
[----:B-----5:R-:W-:-:S03]  /*0520*/  IMAD.WIDE R14, R3, 0x4, R14 ;  /* 0x00000004030e7825 */ /* 0x020fc600078e020e */
[----:B------:R-:W5:Y:S01]  /*0530*/  @P3 LDG.E R29, desc[UR4][R12.64] ;  /* 0x000000040c1d3981 */ /* 0x000f62000c1e1900 */
[----:B0-----:R-:W-:Y:S01]  /*0540*/  CS2R R10, SRZ ;  /* 0x00000000000a7805 */ /* 0x001fe2000001ff00 */
[----:B-1----:R-:W-:-:S05]  /*0550*/  IMAD.WIDE R26, R3, 0x4, R26 ;  /* 0x00000004031a7825 */ /* 0x002fca00078e021a */
[----:B------:R-:W2:Y:S01]  /*0560*/  @!P5 LDG.E R10, desc[UR4][R12.64] ;  /* 0x000000040c0ad981 */ /* 0x000ea2000c1e1900 */
[----:B----4-:R-:W-:-:S05]  /*0570*/  SEL R2, R2, RZ, !P5 ;  /* 0x000000ff02027207 */ /* 0x010fca0006800000 */
[----:B------:R-:W-:-:S04]  /*0580*/  FADD R2, R2, 9.9999997473787516356e-06 ;  /* 0x3727c5ac02027421 */ /* 0x000fc80000000000 */
[----:B------:R-:W0:Y:S02]  /*0590*/  MUFU.SQRT R7, R2 ;  /* 0x0000000200077308 */ /* 0x000e240000002000 */
[C---:B0-----:R-:W-:Y:S02]  /*05a0*/  FSETP.GT.AND P2, PT, R7.reuse, 8.50705917302346158658e+37, PT ;  /* 0x7e8000000700780b */ /* 0x041fe40003f44000 */
[----:B------:R-:W-:Y:S02]  /*05b0*/  FSETP.GEU.AND P6, PT, R7, 1.175494350822287508e-38, PT ;  /* 0x008000000700780b */ /* 0x000fe40003fce000 */
[----:B------:R-:W-:-:S09]  /*05c0*/  FSEL R8, R8, 1, P2 ;  /* 0x3f80000008087808 */ /* 0x000fd20001000000 */
[----:B------:R-:W-:Y:S01]  /*05d0*/  @P2 FMUL R7, R7, 0.25 ;  /* 0x3e80000007072820 */ /* 0x000fe20000400000 */
[----:B------:R-:W-:-:S13]  /*05e0*/  ISETP.NE.AND P2, PT, R17, RZ, PT ;  /* 0x000000ff1100720c */ /* 0x000fda0003f45270 */
[----:B------:R-:W-:Y:S01]  /*05f0*/  @!P2 FMUL R25, R25, 16777216 ;  /* 0x4b8000001919a820 */ /* 0x000fe20000400000 */
[----:B------:R-:W-:Y:S01]  /*0600*/  @!P2 FMUL R21, R21, 16777216 ;  /* 0x4b8000001515a820 */ /* 0x000fe20000400000 */
[----:B------:R-:W-:Y:S02]  /*0610*/  ISETP.NE.AND P2, PT, R16, RZ, PT ;  /* 0x000000ff1000720c */ /* 0x000fe40003f45270 */
[----:B------:R-:W0:Y:S01]  /*0620*/  LDC.64 R16, c[0x0][0x238] ;  /* 0x00008e00ff107b82 */ /* 0x000e220000000a00 */
[----:B------:R-:W-:-:S06]  /*0630*/  IMAD.MOV.U32 R2, RZ, RZ, RZ ;  /* 0x000000ffff027224 */ /* 0x000fcc00078e00ff */
[----:B------:R1:W4:Y:S04]  /*0640*/  @P3 LDG.E.EL R2, desc[UR4][R18.64] ;  /* 0x0000000412023981 */ /* 0x000328000c2e1900 */
[----:B------:R-:W4:Y:S01]  /*0650*/  @P2 LDG.E.EL R11, desc[UR4][R14.64] ;  /* 0x000000040e0b2981 */ /* 0x000f22000c2e1900 */
[----:B-1----:R1:W0:Y:S02]  /*0660*/  MUFU.RCP R18, R25 ;  /* 0x0000001900127308 */ /* 0x0022240000001000 */
[----:B0-----:R-:W-:-:S05]  /*0670*/  IMAD.WIDE R16, R3, 0x4, R16 ;  /* 0x0000000403107825 */ /* 0x001fca00078e0210 */
[----:B------:R0:W4:Y:S01]  /*0680*/  @P2 LDG.E.EL R22, desc[UR4][R16.64] ;  /* 0x0000000410162981 */ /* 0x000122000c2e1900 */
[----:B-1----:R-:W-:Y:S02]  /*0690*/  IMAD.MOV.U32 R25, RZ, RZ, RZ ;  /* 0x000000ffff197224 */ /* 0x002fe400078e00ff */
[----:B------:R-:W-:Y:S02]  /*06a0*/  IMAD.MOV.U32 R3, RZ, RZ, RZ ;  /* 0x000000ffff037224 */ /* 0x000fe400078e00ff */
[----:B------:R-:W-:Y:S01]  /*06b0*/  FMUL R21, R18, R21 ;  /* 0x0000001512157220 */ /* 0x000fe20000400000 */
[----:B0-----:R-:W-:Y:S01]  /*06c0*/  CS2R R16, SRZ ;  /* 0x0000000000107805 */ /* 0x001fe2000001ff00 */
[----:B------:R-:W4:Y:S04]  /*06d0*/  @!P5 LDG.E.EL R25, desc[UR4][R14.64] ;  /* 0x000000040e19d981 */ /* 0x000f28000c2e1900 */
[----:B------:R-:W4:Y:S04]  /*06e0*/  @!P5 LDG.E.EL R3, desc[UR4][R26.64] ;  /* 0x000000041a03d981 */ /* 0x000f28000c2e1900 */
[----:B------:R0:W4:Y:S01]  /*06f0*/  @P2 LDG.E R16, desc[UR4][R12.64] ;  /* 0x000000040c102981 */ /* 0x000122000c1e1900 */
[----:B------:R-:W-:-:S03]  /*0700*/  IMAD.MOV.U32 R18, RZ, RZ, RZ ;  /* 0x000000ffff127224 */ /* 0x000fc600078e00ff */
[----:B------:R-:W4:Y:S01]  /*0710*/  @P3 LDG.E.EL R17, desc[UR4][R14.64] ;  /* 0x000000040e113981 */ /* 0x000f22000c2e1900 */
[----:B------:R-:W-:-:S03]  /*0720*/  IMAD.MOV.U32 R19, RZ, RZ, RZ ;  /* 0x000000ffff137224 */ /* 0x000fc600078e00ff */
[----:B------:R-:W4:Y:S01]  /*0730*/  @P2 LDG.E.EL R18, desc[UR4][R26.64] ;  /* 0x000000041a122981 */ /* 0x000f22000c2e1900 */
[----:B0-----:R-:W-:-:S03]  /*0740*/  CS2R R12, SRZ ;  /* 0x00000000000c7805 */ /* 0x001fc6000001ff00 */
[----:B------:R0:W4:Y:S04]  /*0750*/  @!P1 LDG.E.EL R19, desc[UR4][R14.64] ;  /* 0x000000040e139981 */ /* 0x000128000c2e1900 */
[----:B------:R-:W4:Y:S04]  /*0760*/  @P3 LDG.E.EL R12, desc[UR4][R26.64] ;  /* 0x000000041a0c3981 */ /* 0x000f28000c2e1900 */
[----:B------:R-:W4:Y:S01]  /*0770*/  @!P1 LDG.E.EL R13, desc[UR4][R26.64] ;  /* 0x000000041a0d9981 */ /* 0x000f22000c2e1900 */
[----:B------:R-:W1:Y:S01]  /*0780*/  MUFU.RCP R9, R9 ;  /* 0x0000000900097308 */ /* 0x000e620000001000 */
[----:B------:R-:W-:Y:S01]  /*0790*/  @!P6 FMUL R7, R7, 16777216 ;  /* 0x4b8000000707e820 */ /* 0x000fe20000400000 */
[----:B------:R-:W-:-:S06]  /*07a0*/  @!P4 FMUL R24, R24, 16777216 ;  /* 0x4b8000001818c820 */ /* 0x000fcc0000400000 */
[----:B------:R-:W0:Y:S01]  /*07b0*/  MUFU.RCP R7, R7 ;  /* 0x0000000700077308 */ /* 0x000e220000001000 */
[----:B------:R-:W-:Y:S01]  /*07c0*/  @!P6 FMUL R8, R8, 16777216 ;  /* 0x4b8000000808e820 */ /* 0x000fe20000400000 */
[----:B---3--:R-:W-:-:S06]  /*07d0*/  SEL R28, R28, RZ, !P1 ;  /* 0x000000ff1c1c7207 */ /* 0x008fcc0004800000 */
[----:B------:R-:W3:Y:S01]  /*07e0*/  MUFU.RCP R24, R24 ;  /* 0x0000001800187308 */ /* 0x000ee20000001000 */
[----:B-1----:R-:W-:Y:S01]  /*07f0*/  FMUL R20, R9, R20 ;  /* 0x0000001409147220 */ /* 0x002fe20000400000 */
[----:B------:R-:W-:Y:S02]  /*0800*/  SEL R9, R4, RZ, !P1 ;  /* 0x000000ff04097207 */ /* 0x000fe40004800000 */
[----:B--2---:R-:W-:Y:S01]  /*0810*/  SEL R4, R0, RZ, !P5 ;  /* 0x000000ff00047207 */ /* 0x004fe20006800000 */
[----:B------:R-:W-:Y:S01]  /*0820*/  @!P4 FMUL R23, R23, 16777216 ;  /* 0x4b8000001717c820 */ /* 0x000fe20000400000 */
[----:B-----5:R-:W-:Y:S01]  /*0830*/  SEL R29, R29, RZ, P3 ;  /* 0x000000ff1d1d7207 */ /* 0x020fe20001800000 */
[----:B0-----:R-:W-:Y:S01]  /*0840*/  FMUL R14, R7, R8 ;  /* 0x00000008070e7220 */ /* 0x001fe20000400000 */
[----:B------:R-:W-:Y:S01]  /*0850*/  FADD R0, R28, -R9 ;  /* 0x800000091c007221 */ /* 0x000fe20000000000 */
[----:B------:R-:W-:Y:S01]  /*0860*/  SEL R7, R10, RZ, !P5 ;  /* 0x000000ff0a077207 */ /* 0x000fe20006800000 */
[----:B------:R-:W0:Y:S04]  /*0870*/  LDC.64 R8, c[0x0][0x268] ;  /* 0x00009a00ff087b82 */ /* 0x000e280000000a00 */
[----:B------:R-:W-:Y:S01]  /*0880*/  FADD R7, R7, -R4 ;  /* 0x8000000407077221 */ /* 0x000fe20000000000 */
[----:B---3--:R-:W-:-:S03]  /*0890*/  FMUL R23, R24, R23 ;  /* 0x0000001718177220 */ /* 0x008fc60000400000 */
[----:B------:R-:W-:Y:S01]  /*08a0*/  FMUL R4, R7, R14 ;  /* 0x0000000e07047220 */ /* 0x000fe20000400000 */
[----:B------:R-:W-:Y:S01]  /*08b0*/  FMUL R0, R21, R0 ;  /* 0x0000000015007220 */ /* 0x000fe20000400000 */
[----:B------:R-:W-:Y:S01]  /*08c0*/  ISETP.NE.AND P4, PT, R5, 0x40, PT ;  /* 0x000000400500780c */ /* 0x000fe20003f85270 */
[----:B0-----:R-:W-:Y:S01]  /*08d0*/  IMAD.WIDE R8, R6, 0x4, R8 ;  /* 0x0000000406087825 */ /* 0x001fe200078e0208 */
[----:B----4-:R-:W-:-:S05]  /*08e0*/  SEL R2, R2, RZ, P3 ;  /* 0x000000ff02027207 */ /* 0x010fca0001800000 */
[----:B------:R-:W-:-:S04]  /*08f0*/  FADD R2, R29, -R2 ;  /* 0x800000021d027221 */ /* 0x000fc80000000000 */
[----:B------:R-:W-:Y:S01]  /*0900*/  FMUL R2, R23, R2 ;  /* 0x0000000217027220 */ /* 0x000fe20000400000 */
[----:B------:R-:W-:Y:S02]  /*0910*/  SEL R22, R22, RZ, P2 ;  /* 0x000000ff16167207 */ /* 0x000fe40001000000 */
[----:B------:R-:W-:Y:S02]  /*0920*/  SEL R25, R25, RZ, !P5 ;  /* 0x000000ff19197207 */ /* 0x000fe40006800000 */
[----:B------:R-:W-:Y:S02]  /*0930*/  SEL R3, R3, RZ, !P5 ;  /* 0x000000ff03037207 */ /* 0x000fe40006800000 */
[----:B------:R-:W-:Y:S02]  /*0940*/  SEL R15, R16, RZ, P2 ;  /* 0x000000ff100f7207 */ /* 0x000fe40001000000 */
[----:B------:R-:W-:-:S03]  /*0950*/  SEL R17, R17, RZ, P3 ;  /* 0x000000ff11117207 */ /* 0x000fc60001800000 */
[----:B------:R-:W-:Y:S01]  /*0960*/  FADD R15, R15, -R22 ;  /* 0x800000160f0f7221 */ /* 0x000fe20000000000 */
[----:B------:R-:W-:Y:S01]  /*0970*/  FFMA R4, R4, R25, R3 ;  /* 0x0000001904047223 */ /* 0x000fe20000000003 */
[----:B------:R-:W-:Y:S02]  /*0980*/  SEL R3, R18, RZ, P2 ;  /* 0x000000ff12037207 */ /* 0x000fe40001000000 */
[----:B------:R-:W-:Y:S01]  /*0990*/  FMUL R15, R20, R15 ;  /* 0x0000000f140f7220 */ /* 0x000fe20000400000 */
[----:B------:R-:W-:Y:S02]  /*09a0*/  SEL R12, R12, RZ, P3 ;  /* 0x000000ff0c0c7207 */ /* 0x000fe40001800000 */
[----:B------:R-:W-:-:S03]  /*09b0*/  ISETP.GE.AND P3, PT, R6, 0x100, PT ;  /* 0x000001000600780c */ /* 0x000fc60003f66270 */
[----:B------:R-:W-:Y:S01]  /*09c0*/  FFMA R2, R17, R2, R12 ;  /* 0x0000000211027223 */ /* 0x000fe2000000000c */
[----:B------:R-:W-:Y:S02]  /*09d0*/  SEL R12, R11, RZ, P2 ;  /* 0x000000ff0b0c7207 */ /* 0x000fe40001000000 */
[----:B------:R-:W-:Y:S02]  /*09e0*/  ISETP.GT.AND P2, PT, R6, 0xbf, PT ;  /* 0x000000bf0600780c */ /* 0x000fe40003f44270 */
[----:B------:R-:W-:Y:S01]  /*09f0*/  SEL R19, R19, RZ, !P1 ;  /* 0x000000ff13137207 */ /* 0x000fe20004800000 */
[----:B------:R-:W-:Y:S01]  /*0a00*/  FFMA R15, R12, R15, R3 ;  /* 0x0000000f0c0f7223 */ /* 0x000fe20000000003 */
[----:B------:R-:W-:Y:S02]  /*0a10*/  SEL R10, R13, RZ, !P1 ;  /* 0x000000ff0d0a7207 */ /* 0x000fe40004800000 */
[----:B------:R-:W-:-:S03]  /*0a20*/  @P0 FSEL R2, R4, RZ, P2 ;  /* 0x000000ff04020208 */ /* 0x000fc60001000000 */
[----:B------:R-:W-:Y:S01]  /*0a30*/  FFMA R3, R19, R0, R10 ;  /* 0x0000000013037223 */ /* 0x000fe2000000000a */
[----:B------:R-:W-:Y:S01]  /*0a40*/  @P1 FSEL R3, R15, R2, !P4 ;  /* 0x000000020f031208 */ /* 0x000fe20006000000 */
[----:B------:R-:W-:Y:S06]  /*0a50*/  @P3 EXIT ;  /* 0x000000000000394d */ /* 0x000fec0003800000 */
[----:B------:R-:W-:Y:S01]  /*0a60*/  STG.E desc[UR4][R8.64], R3 ;  /* 0x0000000308007986 */ /* 0x000fe2000c101904 */
[----:B------:R-:W-:Y:S05]  /*0a70*/  EXIT ;  /* 0x000000000000794d */ /* 0x000fea0003800000 */
.L_x_0:
[----:B------:R-:W-:-:S00]  /*0a80*/  BRA `(.L_x_0) ;  /* 0xfffffffc00fc7947 */ /* 0x000fc0000383ffff */
[----:B------:R-:W-:-:S00]  /*0a90*/  NOP ;  /* 0x0000000000007918 */ /* 0x000fc00000000000 */
        /* <DEDUP_REMOVED lines=14> */
.L_x_1:


//--------------------- .nv.global.init           --------------------------
	.section	.nv.global.init,"aw",@progbits
.nv.global.init:
	.type		_$_str,@object
	.size		_$_str,(_$_str_$_2 - _$_str)
_$_str:
        /*0000*/ 	.byte	0x5f, 0x5f, 0x43, 0x55, 0x44, 0x41, 0x5f, 0x46, 0x54, 0x5a, 0x00
	.type		_$_str_$_2,@object
	.size		_$_str_$_2,(.L_1 - _$_str_$_2)
_$_str_$_2:
        /*000b*/ 	.byte	0x5f, 0x5f, 0x43, 0x55, 0x44, 0x41, 0x5f, 0x50, 0x52, 0x45, 0x43, 0x5f, 0x53, 0x51, 0x52, 0x54
        /*001b*/ 	.byte	0x00
.L_1:


//--------------------- .nv.constant0.triton_poi_fused_stack_0 --------------------------
	.section	.nv.constant0.triton_poi_fused_stack_0,"a",@progbits
	.sectionflags	@""
	.align	4
.nv.constant0.triton_poi_fused_stack_0:
	.zero		628
